//
// Generated by NVIDIA NVVM Compiler
//
// Compiler Build ID: CL-36424714
// Cuda compilation tools, release 13.0, V13.0.88
// Based on NVVM 20.0.0
//

.version 9.0
.target sm_100
.address_size 64

	// .globl	_Z7operatePdS_i

.visible .entry _Z7operatePdS_i(
	.param .u64 .ptr .align 1 _Z7operatePdS_i_param_0,
	.param .u64 .ptr .align 1 _Z7operatePdS_i_param_1,
	.param .u32 _Z7operatePdS_i_param_2
)
{
	.reg .pred 	%p<15>;
	.reg .b32 	%r<34>;
	.reg .b64 	%rd<30>;
	.reg .b64 	%fd<41>;

	ld.param.u64 	%rd7, [_Z7operatePdS_i_param_0];
	ld.param.u64 	%rd8, [_Z7operatePdS_i_param_1];
	ld.param.u32 	%r20, [_Z7operatePdS_i_param_2];
	cvta.to.global.u64 	%rd1, %rd8;
	cvta.to.global.u64 	%rd2, %rd7;
	mov.u32 	%r1, %tid.y;
	shl.b32 	%r33, %r1, 2;
	mov.u32 	%r3, %tid.x;
	shl.b32 	%r4, %r3, 2;
	add.s32 	%r21, %r33, 4;
	setp.ge.u32 	%p2, %r33, %r21;
	@%p2 bra 	$L__BB0_16;
	add.s32 	%r5, %r4, 4;
	mul.lo.s32 	%r24, %r1, %r20;
	shl.b32 	%r32, %r24, 2;
	add.s32 	%r31, %r32, %r4;
	add.s32 	%r25, %r33, -1;
	mad.lo.s32 	%r30, %r20, %r25, %r4;
	mov.b32 	%r29, -1;
	mul.wide.s32 	%rd16, %r20, 8;
	cvt.u64.u32 	%rd20, %r4;
	cvt.s64.s32 	%rd21, %r20;
$L__BB0_2:
	setp.ge.u32 	%p3, %r4, %r5;
	@%p3 bra 	$L__BB0_15;
	setp.gt.u32 	%p4, %r3, 31;
	setp.eq.s32 	%p5, %r3, 0;
	add.s32 	%r14, %r33, -1;
	setp.gt.u32 	%p6, %r14, 125;
	or.pred  	%p7, %p6, %p4;
	or.pred  	%p8, %p7, %p5;
	@%p8 bra 	$L__BB0_5;
	mul.wide.s32 	%rd12, %r31, 8;
	add.s64 	%rd13, %rd2, %rd12;
	ld.global.f64 	%fd2, [%rd13+-8];
	add.f64 	%fd3, %fd2, 0d0000000000000000;
	mul.wide.s32 	%rd14, %r30, 8;
	add.s64 	%rd15, %rd2, %rd14;
	ld.global.f64 	%fd4, [%rd15];
	add.f64 	%fd5, %fd3, %fd4;
	ld.global.f64 	%fd6, [%rd13+8];
	add.f64 	%fd7, %fd5, %fd6;
	add.s64 	%rd17, %rd13, %rd16;
	ld.global.f64 	%fd8, [%rd17];
	add.f64 	%fd9, %fd7, %fd8;
	mul.f64 	%fd10, %fd9, 0d3FD0000000000000;
	add.s64 	%rd18, %rd1, %rd12;
	st.global.f64 	[%rd18], %fd10;
	bra.uni 	$L__BB0_6;
$L__BB0_5:
	mul.wide.s32 	%rd9, %r31, 8;
	add.s64 	%rd10, %rd2, %rd9;
	ld.global.f64 	%fd1, [%rd10];
	add.s64 	%rd11, %rd1, %rd9;
	st.global.f64 	[%rd11], %fd1;
$L__BB0_6:
	setp.lt.u32 	%p9, %r14, 126;
	setp.lt.u32 	%p10, %r3, 32;
	and.pred  	%p1, %p9, %p10;
	cvt.s64.s32 	%rd19, %r32;
	add.s64 	%rd22, %rd20, %rd19;
	sub.s64 	%rd23, %rd22, %rd21;
	shl.b64 	%rd24, %rd23, 3;
	add.s64 	%rd3, %rd2, %rd24;
	add.s64 	%rd25, %rd22, %rd21;
	shl.b64 	%rd26, %rd25, 3;
	add.s64 	%rd4, %rd2, %rd26;
	shl.b64 	%rd27, %rd22, 3;
	add.s64 	%rd5, %rd1, %rd27;
	add.s64 	%rd6, %rd2, %rd27;
	@%p1 bra 	$L__BB0_8;
	ld.global.f64 	%fd11, [%rd6+8];
	st.global.f64 	[%rd5+8], %fd11;
	bra.uni 	$L__BB0_9;
$L__BB0_8:
	mul.wide.s32 	%rd28, %r31, 8;
	add.s64 	%rd29, %rd2, %rd28;
	ld.global.f64 	%fd12, [%rd29];
	add.f64 	%fd13, %fd12, 0d0000000000000000;
	ld.global.f64 	%fd14, [%rd3+8];
	add.f64 	%fd15, %fd13, %fd14;
	ld.global.f64 	%fd16, [%rd6+16];
	add.f64 	%fd17, %fd15, %fd16;
	ld.global.f64 	%fd18, [%rd4+8];
	add.f64 	%fd19, %fd17, %fd18;
	mul.f64 	%fd20, %fd19, 0d3FD0000000000000;
	st.global.f64 	[%rd5+8], %fd20;
$L__BB0_9:
	@%p1 bra 	$L__BB0_11;
	ld.global.f64 	%fd21, [%rd6+16];
	st.global.f64 	[%rd5+16], %fd21;
	bra.uni 	$L__BB0_12;
$L__BB0_11:
	ld.global.f64 	%fd22, [%rd6+8];
	add.f64 	%fd23, %fd22, 0d0000000000000000;
	ld.global.f64 	%fd24, [%rd3+16];
	add.f64 	%fd25, %fd23, %fd24;
	ld.global.f64 	%fd26, [%rd6+24];
	add.f64 	%fd27, %fd25, %fd26;
	ld.global.f64 	%fd28, [%rd4+16];
	add.f64 	%fd29, %fd27, %fd28;
	mul.f64 	%fd30, %fd29, 0d3FD0000000000000;
	st.global.f64 	[%rd5+16], %fd30;
$L__BB0_12:
	setp.lt.u32 	%p12, %r3, 31;
	and.pred  	%p13, %p9, %p12;
	@%p13 bra 	$L__BB0_14;
	ld.global.f64 	%fd31, [%rd6+24];
	st.global.f64 	[%rd5+24], %fd31;
	bra.uni 	$L__BB0_15;
$L__BB0_14:
	ld.global.f64 	%fd32, [%rd6+16];
	add.f64 	%fd33, %fd32, 0d0000000000000000;
	ld.global.f64 	%fd34, [%rd3+24];
	add.f64 	%fd35, %fd33, %fd34;
	ld.global.f64 	%fd36, [%rd6+32];
	add.f64 	%fd37, %fd35, %fd36;
	ld.global.f64 	%fd38, [%rd4+24];
	add.f64 	%fd39, %fd37, %fd38;
	mul.f64 	%fd40, %fd39, 0d3FD0000000000000;
	st.global.f64 	[%rd5+24], %fd40;
$L__BB0_15:
	add.s32 	%r33, %r33, 1;
	add.s32 	%r32, %r32, %r20;
	add.s32 	%r31, %r31, %r20;
	add.s32 	%r30, %r30, %r20;
	add.s32 	%r29, %r29, 1;
	setp.ne.s32 	%p14, %r29, 3;
	@%p14 bra 	$L__BB0_2;
$L__BB0_16:
	ret;

}


// ===== COMPILED SASS (sm_100) =====

	.target	sm_100

	.elftype	@"ET_EXEC"


//--------------------- .note.nv.tkinfo           --------------------------
	.section	.note.nv.tkinfo,"",@"SHT_NOTE"
	.sectionflags	@"SHF_NOTE_NV_TKINFO"
	.tkinfo
        /*0018*/ 	.word	0x00000002
        /*0030*/ 	.string	""
        /*0030*/ 	.string	"ptxas"
        /*0030*/ 	.string	"Cuda compilation tools, release 13.0, V13.0.88"
        /*0030*/ 	.string	"Build cuda_13.0.r13.0/compiler.36424714_0"
        /*0030*/ 	.string	"-arch sm_100 -m 64 "



//--------------------- .note.nv.cuinfo           --------------------------
	.section	.note.nv.cuinfo,"",@"SHT_NOTE"
	.sectionflags	@"SHF_NOTE_NV_CUINFO"
        /*0018*/ 	.short	0x0002
        /*001a*/ 	.short	0x0064
        /*001c*/ 	.short	0x0082
	.zero		2


//--------------------- .nv.info                  --------------------------
	.section	.nv.info,"",@"SHT_CUDA_INFO"
	.align	4


	//----- nvinfo : EIATTR_REGCOUNT
	.align		4
        /*0000*/ 	.byte	0x04, 0x2f
        /*0002*/ 	.short	(.L_1 - .L_0)
	.align		4
.L_0:
        /*0004*/ 	.word	index@(_Z7operatePdS_i)
        /*0008*/ 	.word	0x00000020


	//----- nvinfo : EIATTR_FRAME_SIZE
	.align		4
.L_1:
        /*000c*/ 	.byte	0x04, 0x11
        /*000e*/ 	.short	(.L_3 - .L_2)
	.align		4
.L_2:
        /*0010*/ 	.word	index@(_Z7operatePdS_i)
        /*0014*/ 	.word	0x00000000


	//----- nvinfo : EIATTR_MIN_STACK_SIZE
	.align		4
.L_3:
        /*0018*/ 	.byte	0x04, 0x12
        /*001a*/ 	.short	(.L_5 - .L_4)
	.align		4
.L_4:
        /*001c*/ 	.word	index@(_Z7operatePdS_i)
        /*0020*/ 	.word	0x00000000
.L_5:


//--------------------- .nv.compat                --------------------------
	.section	.nv.compat,"",@"SHT_CUDA_COMPAT_INFO"
	.align	4
        /*0000*/ 	.byte	0x02, 0x09, 0x00, 0x00, 0x02, 0x02, 0x01, 0x00, 0x02, 0x05, 0x05, 0x00, 0x03, 0x07, 0x01, 0x01
        /*0010*/ 	.byte	0x02, 0x03, 0x00, 0x00, 0x02, 0x06, 0x01, 0x00, 0x04, 0x0b, 0x08, 0x00, 0x01, 0x00, 0x00, 0x00
        /*0020*/ 	.byte	0x00, 0x00, 0x00, 0x00


//--------------------- .nv.info._Z7operatePdS_i  --------------------------
	.section	.nv.info._Z7operatePdS_i,"",@"SHT_CUDA_INFO"
	.sectionflags	@""
	.align	4


	//----- nvinfo : EIATTR_CUDA_API_VERSION
	.align		4
        /*0000*/ 	.byte	0x04, 0x37
        /*0002*/ 	.short	(.L_7 - .L_6)
.L_6:
        /*0004*/ 	.word	0x00000082


	//----- nvinfo : EIATTR_KPARAM_INFO
	.align		4
.L_7:
        /*0008*/ 	.byte	0x04, 0x17
        /*000a*/ 	.short	(.L_9 - .L_8)
.L_8:
        /*000c*/ 	.word	0x00000000
        /*0010*/ 	.short	0x0002
        /*0012*/ 	.short	0x0010
        /*0014*/ 	.byte	0x00, 0xf0, 0x11, 0x00


	//----- nvinfo : EIATTR_KPARAM_INFO
	.align		4
.L_9:
        /*0018*/ 	.byte	0x04, 0x17
        /*001a*/ 	.short	(.L_11 - .L_10)
.L_10:
        /*001c*/ 	.word	0x00000000
        /*0020*/ 	.short	0x0001
        /*0022*/ 	.short	0x0008
        /*0024*/ 	.byte	0x00, 0xf5, 0x21, 0x00


	//----- nvinfo : EIATTR_KPARAM_INFO
	.align		4
.L_11:
        /*0028*/ 	.byte	0x04, 0x17
        /*002a*/ 	.short	(.L_13 - .L_12)
.L_12:
        /*002c*/ 	.word	0x00000000
        /*0030*/ 	.short	0x0000
        /*0032*/ 	.short	0x0000
        /*0034*/ 	.byte	0x00, 0xf5, 0x21, 0x00


	//----- nvinfo : EIATTR_SPARSE_MMA_MASK
	.align		4
.L_13:
        /*0038*/ 	.byte	0x03, 0x50
        /*003a*/ 	.short	0x0000


	//----- nvinfo : EIATTR_MAXREG_COUNT
	.align		4
        /*003c*/ 	.byte	0x03, 0x1b
        /*003e*/ 	.short	0x00ff


	//----- nvinfo : EIATTR_MERCURY_ISA_VERSION
	.align		4
        /*0040*/ 	.byte	0x03, 0x5f
        /*0042*/ 	.short	0x0101


	//----- nvinfo : EIATTR_VRC_CTA_INIT_COUNT
	.align		4
        /*0044*/ 	.byte	0x02, 0x4a
	.zero		1
	.zero		1


	//----- nvinfo : EIATTR_EXIT_INSTR_OFFSETS
	.align		4
        /*0048*/ 	.byte	0x04, 0x1c
        /*004a*/ 	.short	(.L_15 - .L_14)


	//   ....[0]....
.L_14:
        /*004c*/ 	.word	0x00000050


	//   ....[1]....
        /*0050*/ 	.word	0x000006d0


	//----- nvinfo : EIATTR_CRS_STACK_SIZE
	.align		4
.L_15:
        /*0054*/ 	.byte	0x04, 0x1e
        /*0056*/ 	.short	(.L_17 - .L_16)
.L_16:
        /*0058*/ 	.word	0x00000000


	//----- nvinfo : EIATTR_CBANK_PARAM_SIZE
	.align		4
.L_17:
        /*005c*/ 	.byte	0x03, 0x19
        /*005e*/ 	.short	0x0014


	//----- nvinfo : EIATTR_PARAM_CBANK
	.align		4
        /*0060*/ 	.byte	0x04, 0x0a
        /*0062*/ 	.short	(.L_19 - .L_18)
	.align		4
.L_18:
        /*0064*/ 	.word	index@(.nv.constant0._Z7operatePdS_i)
        /*0068*/ 	.short	0x0380
        /*006a*/ 	.short	0x0014


	//----- nvinfo : EIATTR_SW_WAR
	.align		4
.L_19:
        /*006c*/ 	.byte	0x04, 0x36
        /*006e*/ 	.short	(.L_21 - .L_20)
.L_20:
        /*0070*/ 	.word	0x00000008
.L_21:


//--------------------- .nv.callgraph             --------------------------
	.section	.nv.callgraph,"",@"SHT_CUDA_CALLGRAPH"
	.align	4
	.sectionentsize	8
	.align		4
        /*0000*/ 	.word	0x00000000
	.align		4
        /*0004*/ 	.word	0xffffffff
	.align		4
        /*0008*/ 	.word	0x00000000
	.align		4
        /*000c*/ 	.word	0xfffffffe
	.align		4
        /*0010*/ 	.word	0x00000000
	.align		4
        /*0014*/ 	.word	0xfffffffd
	.align		4
        /*0018*/ 	.word	0x00000000
	.align		4
        /*001c*/ 	.word	0xfffffffc


//--------------------- .text._Z7operatePdS_i     --------------------------
	.section	.text._Z7operatePdS_i,"ax",@progbits
	.align	128
        .global         _Z7operatePdS_i
        .type           _Z7operatePdS_i,@function
        .size           _Z7operatePdS_i,(.L_x_4 - _Z7operatePdS_i)
        .other          _Z7operatePdS_i,@"STO_CUDA_ENTRY STV_DEFAULT"
_Z7operatePdS_i:
.text._Z7operatePdS_i:
[----:B------:R-:W-:Y:S01]  /*0000*/  LDC R1, c[0x0][0x37c] ;  /* 0x0000df00ff017b82 */ /* 0x000fe20000000800 */
[----:B------:R-:W0:Y:S02]  /*0010*/  S2R R26, SR_TID.Y ;  /* 0x00000000001a7919 */ /* 0x000e240000002200 */
[----:B0-----:R-:W-:-:S04]  /*0020*/  IMAD.SHL.U32 R4, R26, 0x4, RZ ;  /* 0x000000041a047824 */ /* 0x001fc800078e00ff */
[----:B------:R-:W-:-:S05]  /*0030*/  VIADD R3, R4, 0x4 ;  /* 0x0000000404037836 */ /* 0x000fca0000000000 */
[----:B------:R-:W-:-:S13]  /*0040*/  ISETP.GE.U32.AND P0, PT, R4, R3, PT ;  /* 0x000000030400720c */ /* 0x000fda0003f06070 */
[----:B------:R-:W-:Y:S05]  /*0050*/  @P0 EXIT ;  /* 0x000000000000094d */ /* 0x000fea0003800000 */
[----:B------:R-:W0:Y:S01]  /*0060*/  S2R R0, SR_TID.X ;  /* 0x0000000000007919 */ /* 0x000e220000002100 */
[----:B------:R-:W1:Y:S01]  /*0070*/  LDCU UR4, c[0x0][0x390] ;  /* 0x00007200ff0477ac */ /* 0x000e620008000800 */
[----:B------:R-:W2:Y:S01]  /*0080*/  LDC R2, c[0x0][0x390] ;  /* 0x0000e400ff027b82 */ /* 0x000ea20000000800 */
[----:B------:R-:W3:Y:S01]  /*0090*/  LDCU.64 UR6, c[0x0][0x358] ;  /* 0x00006b00ff0677ac */ /* 0x000ee20008000a00 */
[----:B------:R-:W4:Y:S06]  /*00a0*/  LDCU UR12, c[0x0][0x390] ;  /* 0x00007200ff0c77ac */ /* 0x000f2c0008000800 */
[----:B------:R-:W2:Y:S01]  /*00b0*/  LDC.64 R6, c[0x0][0x380] ;  /* 0x0000e000ff067b82 */ /* 0x000ea20000000a00 */
[----:B------:R-:W0:Y:S07]  /*00c0*/  LDCU.128 UR8, c[0x0][0x380] ;  /* 0x00007000ff0877ac */ /* 0x000e2e0008000c00 */
[----:B------:R-:W2:Y:S01]  /*00d0*/  LDC.64 R8, c[0x0][0x388] ;  /* 0x0000e200ff087b82 */ /* 0x000ea20000000a00 */
[----:B-1----:R-:W-:Y:S01]  /*00e0*/  IMAD R26, R26, UR4, RZ ;  /* 0x000000041a1a7c24 */ /* 0x002fe2000f8e02ff */
[----:B------:R-:W-:-:S03]  /*00f0*/  USHF.R.S32.HI UR5, URZ, 0x1f, UR4 ;  /* 0x0000001fff057899 */ /* 0x000fc60008011404 */
[----:B------:R-:W-:Y:S02]  /*0100*/  IMAD.SHL.U32 R26, R26, 0x4, RZ ;  /* 0x000000041a1a7824 */ /* 0x000fe400078e00ff */
[----:B0-----:R-:W-:-:S04]  /*0110*/  IMAD.SHL.U32 R3, R0, 0x4, RZ ;  /* 0x0000000400037824 */ /* 0x001fc800078e00ff */
[C---:B------:R-:W-:Y:S02]  /*0120*/  VIADD R10, R3.reuse, 0x4 ;  /* 0x00000004030a7836 */ /* 0x040fe40000000000 */
[----:B------:R-:W-:-:S03]  /*0130*/  IMAD.IADD R27, R3, 0x1, R26 ;  /* 0x00000001031b7824 */ /* 0x000fc600078e021a */
[----:B------:R-:W-:Y:S01]  /*0140*/  ISETP.GE.U32.AND P2, PT, R3, R10, PT ;  /* 0x0000000a0300720c */ /* 0x000fe20003f46070 */
[----:B------:R-:W-:-:S04]  /*0150*/  VIADD R10, R4, 0xffffffff ;  /* 0xffffffff040a7836 */ /* 0x000fc80000000000 */
[----:B------:R-:W-:Y:S01]  /*0160*/  IMAD R5, R10, UR4, R3 ;  /* 0x000000040a057c24 */ /* 0x000fe2000f8e0203 */
[----:B---34-:R-:W-:-:S07]  /*0170*/  UMOV UR4, 0xffffffff ;  /* 0xffffffff00047882 */ /* 0x018fce0000000000 */
.L_x_2:
[----:B------:R-:W-:Y:S01]  /*0180*/  UIADD3 UR4, UPT, UPT, UR4, 0x1, URZ ;  /* 0x0000000104047890 */ /* 0x000fe2000fffe0ff */
[----:B------:R-:W-:Y:S03]  /*0190*/  BSSY.RECONVERGENT B0, `(.L_x_0) ;  /* 0x000004e000007945 */ /* 0x000fe60003800200 */
[----:B------:R-:W-:Y:S01]  /*01a0*/  UISETP.NE.AND UP0, UPT, UR4, 0x3, UPT ;  /* 0x000000030400788c */ /* 0x000fe2000bf05270 */
[----:B-1----:R-:W-:Y:S10]  /*01b0*/  @P2 BRA `(.L_x_1) ;  /* 0x00000004002c2947 */ /* 0x002ff40003800000 */
[----:B------:R-:W-:Y:S01]  /*01c0*/  VIADD R18, R4, 0xffffffff ;  /* 0xffffffff04127836 */ /* 0x000fe20000000000 */
[----:B------:R-:W-:Y:S01]  /*01d0*/  ISETP.GT.U32.AND P0, PT, R0, 0x1f, PT ;  /* 0x0000001f0000780c */ /* 0x000fe20003f04070 */
[----:B--2---:R-:W-:-:S03]  /*01e0*/  IMAD.WIDE R28, R27, 0x8, R6 ;  /* 0x000000081b1c7825 */ /* 0x004fc600078e0206 */
[----:B------:R-:W-:-:S04]  /*01f0*/  ISETP.GT.U32.OR P0, PT, R18, 0x7d, P0 ;  /* 0x0000007d1200780c */ /* 0x000fc80000704470 */
[----:B------:R-:W-:-:S13]  /*0200*/  ISETP.EQ.OR P1, PT, R0, RZ, P0 ;  /* 0x000000ff0000720c */ /* 0x000fda0000722670 */
[----:B------:R-:W2:Y:S01]  /*0210*/  @!P1 LDG.E.64 R10, desc[UR6][R28.64+-0x8] ;  /* 0xfffff8061c0a9981 */ /* 0x000ea2000c1e1b00 */
[----:B------:R-:W-:-:S03]  /*0220*/  @!P1 IMAD.WIDE R12, R5, 0x8, R6 ;  /* 0x00000008050c9825 */ /* 0x000fc600078e0206 */
[----:B------:R-:W3:Y:S04]  /*0230*/  @!P1 LDG.E.64 R14, desc[UR6][R28.64+0x8] ;  /* 0x000008061c0e9981 */ /* 0x000ee8000c1e1b00 */
[----:B------:R-:W4:Y:S01]  /*0240*/  @!P1 LDG.E.64 R12, desc[UR6][R12.64] ;  /* 0x000000060c0c9981 */ /* 0x000f22000c1e1b00 */
[----:B------:R-:W-:-:S06]  /*0250*/  @!P1 IMAD.WIDE R16, R2, 0x8, R28 ;  /* 0x0000000802109825 */ /* 0x000fcc00078e021c */
[----:B------:R-:W5:Y:S01]  /*0260*/  @!P1 LDG.E.64 R16, desc[UR6][R16.64] ;  /* 0x0000000610109981 */ /* 0x000f62000c1e1b00 */
[----:B------:R-:W-:Y:S01]  /*0270*/  IMAD.WIDE R20, R27, 0x8, R8 ;  /* 0x000000081b147825 */ /* 0x000fe200078e0208 */
[----:B--2---:R-:W-:-:S08]  /*0280*/  @!P1 DADD R10, RZ, R10 ;  /* 0x00000000ff0a9229 */ /* 0x004fd0000000000a */
[----:B----4-:R-:W-:-:S08]  /*0290*/  @!P1 DADD R10, R10, R12 ;  /* 0x000000000a0a9229 */ /* 0x010fd0000000000c */
[----:B---3--:R-:W-:-:S08]  /*02a0*/  @!P1 DADD R10, R10, R14 ;  /* 0x000000000a0a9229 */ /* 0x008fd0000000000e */
[----:B-----5:R-:W-:-:S08]  /*02b0*/  @!P1 DADD R10, R10, R16 ;  /* 0x000000000a0a9229 */ /* 0x020fd00000000010 */
[----:B------:R-:W-:-:S07]  /*02c0*/  @!P1 DMUL R10, R10, 0.25 ;  /* 0x3fd000000a0a9828 */ /* 0x000fce0000000000 */
[----:B------:R0:W-:Y:S04]  /*02d0*/  @!P1 STG.E.64 desc[UR6][R20.64], R10 ;  /* 0x0000000a14009986 */ /* 0x0001e8000c101b06 */
[----:B------:R-:W2:Y:S01]  /*02e0*/  @P1 LDG.E.64 R22, desc[UR6][R28.64] ;  /* 0x000000061c161981 */ /* 0x000ea2000c1e1b00 */
[----:B------:R-:W-:Y:S02]  /*02f0*/  IADD3 R15, P3, PT, R3, R26, RZ ;  /* 0x0000001a030f7210 */ /* 0x000fe40007f7e0ff */
[----:B------:R-:W-:Y:S02]  /*0300*/  ISETP.GE.U32.AND P0, PT, R18, 0x7e, PT ;  /* 0x0000007e1200780c */ /* 0x000fe40003f06070 */
[----:B------:R-:W-:Y:S01]  /*0310*/  LEA.HI.X.SX32 R14, R26, RZ, 0x1, P3 ;  /* 0x000000ff1a0e7211 */ /* 0x000fe200018f0eff */
[----:B------:R-:W-:Y:S01]  /*0320*/  IMAD.SHL.U32 R12, R15, 0x8, RZ ;  /* 0x000000080f0c7824 */ /* 0x000fe200078e00ff */
[----:B------:R-:W-:-:S02]  /*0330*/  ISETP.LT.U32.AND P3, PT, R0, 0x20, !P0 ;  /* 0x000000200000780c */ /* 0x000fc40004761070 */
[----:B------:R-:W-:Y:S02]  /*0340*/  SHF.L.U64.HI R13, R15, 0x3, R14 ;  /* 0x000000030f0d7819 */ /* 0x000fe4000001020e */
[----:B------:R-:W-:-:S04]  /*0350*/  IADD3 R16, P4, PT, R12, UR8, RZ ;  /* 0x000000080c107c10 */ /* 0x000fc8000ff9e0ff */
[----:B------:R-:W-:Y:S01]  /*0360*/  IADD3.X R17, PT, PT, R13, UR9, RZ, P4, !PT ;  /* 0x000000090d117c10 */ /* 0x000fe2000a7fe4ff */
[----:B--2---:R1:W-:Y:S04]  /*0370*/  @P1 STG.E.64 desc[UR6][R20.64], R22 ;  /* 0x0000001614001986 */ /* 0x0043e8000c101b06 */
[----:B------:R-:W2:Y:S01]  /*0380*/  @!P3 LDG.E.64 R18, desc[UR6][R16.64+0x8] ;  /* 0x000008061012b981 */ /* 0x000ea2000c1e1b00 */
[----:B0-----:R-:W-:-:S04]  /*0390*/  IADD3 R10, P4, PT, R12, UR10, RZ ;  /* 0x0000000a0c0a7c10 */ /* 0x001fc8000ff9e0ff */
[----:B------:R-:W-:Y:S02]  /*03a0*/  IADD3.X R11, PT, PT, R13, UR11, RZ, P4, !PT ;  /* 0x0000000b0d0b7c10 */ /* 0x000fe4000a7fe4ff */
[----:B-1----:R-:W-:-:S04]  /*03b0*/  IADD3 R20, P1, PT, R15, -R2, RZ ;  /* 0x800000020f147210 */ /* 0x002fc80007f3e0ff */
[----:B------:R-:W-:Y:S02]  /*03c0*/  IADD3.X R13, PT, PT, R14, ~UR5, RZ, P1, !PT ;  /* 0x800000050e0d7c10 */ /* 0x000fe40008ffe4ff */
[----:B------:R-:W-:-:S04]  /*03d0*/  LEA R12, P1, R20, UR8, 0x3 ;  /* 0x00000008140c7c11 */ /* 0x000fc8000f8218ff */
[----:B------:R-:W-:Y:S02]  /*03e0*/  LEA.HI.X R13, R20, UR9, R13, 0x3, P1 ;  /* 0x00000009140d7c11 */ /* 0x000fe400088f1c0d */
[----:B------:R-:W-:-:S04]  /*03f0*/  IADD3 R15, P1, PT, R15, R2, RZ ;  /* 0x000000020f0f7210 */ /* 0x000fc80007f3e0ff */
[----:B------:R-:W-:Y:S02]  /*0400*/  IADD3.X R20, PT, PT, R14, UR5, RZ, P1, !PT ;  /* 0x000000050e147c10 */ /* 0x000fe40008ffe4ff */
[----:B------:R-:W-:-:S04]  /*0410*/  LEA R14, P1, R15, UR8, 0x3 ;  /* 0x000000080f0e7c11 */ /* 0x000fc8000f8218ff */
[----:B------:R-:W-:Y:S01]  /*0420*/  LEA.HI.X R15, R15, UR9, R20, 0x3, P1 ;  /* 0x000000090f0f7c11 */ /* 0x000fe200088f1c14 */
[----:B--2---:R0:W-:Y:S04]  /*0430*/  @!P3 STG.E.64 desc[UR6][R10.64+0x8], R18 ;  /* 0x000008120a00b986 */ /* 0x0041e8000c101b06 */
[----:B------:R-:W2:Y:S04]  /*0440*/  @P3 LDG.E.64 R24, desc[UR6][R28.64] ;  /* 0x000000061c183981 */ /* 0x000ea8000c1e1b00 */
[----:B------:R-:W3:Y:S04]  /*0450*/  @P3 LDG.E.64 R22, desc[UR6][R12.64+0x8] ;  /* 0x000008060c163981 */ /* 0x000ee8000c1e1b00 */
[----:B------:R-:W4:Y:S04]  /*0460*/  @P3 LDG.E.64 R20, desc[UR6][R16.64+0x10] ;  /* 0x0000100610143981 */ /* 0x000f28000c1e1b00 */
[----:B------:R-:W5:Y:S01]  /*0470*/  @P3 LDG.E.64 R18, desc[UR6][R14.64+0x8] ;  /* 0x000008060e123981 */ /* 0x000f62000c1e1b00 */
[----:B--2---:R-:W-:-:S08]  /*0480*/  @P3 DADD R24, RZ, R24 ;  /* 0x00000000ff183229 */ /* 0x004fd00000000018 */
[----:B---3--:R-:W-:-:S08]  /*0490*/  @P3 DADD R22, R24, R22 ;  /* 0x0000000018163229 */ /* 0x008fd00000000016 */
[----:B----4-:R-:W-:-:S08]  /*04a0*/  @P3 DADD R20, R22, R20 ;  /* 0x0000000016143229 */ /* 0x010fd00000000014 */
[----:B-----5:R-:W-:-:S08]  /*04b0*/  @P3 DADD R18, R20, R18 ;  /* 0x0000000014123229 */ /* 0x020fd00000000012 */
[----:B------:R-:W-:-:S07]  /*04c0*/  @P3 DMUL R28, R18, 0.25 ;  /* 0x3fd00000121c3828 */ /* 0x000fce0000000000 */
[----:B------:R-:W-:Y:S04]  /*04d0*/  @P3 STG.E.64 desc[UR6][R10.64+0x8], R28 ;  /* 0x0000081c0a003986 */ /* 0x000fe8000c101b06 */
[----:B0-----:R-:W2:Y:S04]  /*04e0*/  @!P3 LDG.E.64 R18, desc[UR6][R16.64+0x10] ;  /* 0x000010061012b981 */ /* 0x001ea8000c1e1b00 */
[----:B--2---:R0:W-:Y:S04]  /*04f0*/  @!P3 STG.E.64 desc[UR6][R10.64+0x10], R18 ;  /* 0x000010120a00b986 */ /* 0x0041e8000c101b06 */
[----:B------:R-:W2:Y:S04]  /*0500*/  @P3 LDG.E.64 R24, desc[UR6][R16.64+0x8] ;  /* 0x0000080610183981 */ /* 0x000ea8000c1e1b00 */
[----:B------:R-:W3:Y:S04]  /*0510*/  @P3 LDG.E.64 R22, desc[UR6][R12.64+0x10] ;  /* 0x000010060c163981 */ /* 0x000ee8000c1e1b00 */
[----:B------:R-:W4:Y:S04]  /*0520*/  @P3 LDG.E.64 R20, desc[UR6][R16.64+0x18] ;  /* 0x0000180610143981 */ /* 0x000f28000c1e1b00 */
[----:B------:R-:W5:Y:S01]  /*0530*/  @P3 LDG.E.64 R18, desc[UR6][R14.64+0x10] ;  /* 0x000010060e123981 */ /* 0x000f62000c1e1b00 */
[----:B------:R-:W-:Y:S01]  /*0540*/  ISETP.LT.U32.AND P0, PT, R0, 0x1f, !P0 ;  /* 0x0000001f0000780c */ /* 0x000fe20004701070 */
[----:B--2---:R-:W-:-:S08]  /*0550*/  @P3 DADD R24, RZ, R24 ;  /* 0x00000000ff183229 */ /* 0x004fd00000000018 */
[----:B---3--:R-:W-:-:S08]  /*0560*/  @P3 DADD R22, R24, R22 ;  /* 0x0000000018163229 */ /* 0x008fd00000000016 */
[----:B----4-:R-:W-:-:S08]  /*0570*/  @P3 DADD R20, R22, R20 ;  /* 0x0000000016143229 */ /* 0x010fd00000000014 */
[----:B-----5:R-:W-:-:S08]  /*0580*/  @P3 DADD R20, R20, R18 ;  /* 0x0000000014143229 */ /* 0x020fd00000000012 */
[----:B------:R-:W-:-:S07]  /*0590*/  @P3 DMUL R22, R20, 0.25 ;  /* 0x3fd0000014163828 */ /* 0x000fce0000000000 */
[----:B------:R1:W-:Y:S04]  /*05a0*/  @P3 STG.E.64 desc[UR6][R10.64+0x10], R22 ;  /* 0x000010160a003986 */ /* 0x0003e8000c101b06 */
[----:B------:R-:W2:Y:S04]  /*05b0*/  @!P0 LDG.E.64 R24, desc[UR6][R16.64+0x18] ;  /* 0x0000180610188981 */ /* 0x000ea8000c1e1b00 */
[----:B--2---:R1:W-:Y:S04]  /*05c0*/  @!P0 STG.E.64 desc[UR6][R10.64+0x18], R24 ;  /* 0x000018180a008986 */ /* 0x0043e8000c101b06 */
[----:B0-----:R-:W2:Y:S04]  /*05d0*/  @P0 LDG.E.64 R18, desc[UR6][R16.64+0x10] ;  /* 0x0000100610120981 */ /* 0x001ea8000c1e1b00 */
        /* <DEDUP_REMOVED lines=8> */
[----:B------:R1:W-:Y:S04]  /*0660*/  @P0 STG.E.64 desc[UR6][R10.64+0x18], R18 ;  /* 0x000018120a000986 */ /* 0x0003e8000c101b06 */
.L_x_1:
[----:B------:R-:W-:Y:S05]  /*0670*/  BSYNC.RECONVERGENT B0 ;  /* 0x0000000000007941 */ /* 0x000fea0003800200 */
.L_x_0:
[----:B------:R-:W-:Y:S02]  /*0680*/  VIADD R4, R4, 0x1 ;  /* 0x0000000104047836 */ /* 0x000fe40000000000 */
[----:B------:R-:W-:Y:S02]  /*0690*/  VIADD R26, R26, UR12 ;  /* 0x0000000c1a1a7c36 */ /* 0x000fe40008000000 */
[----:B------:R-:W-:Y:S02]  /*06a0*/  VIADD R27, R27, UR12 ;  /* 0x0000000c1b1b7c36 */ /* 0x000fe40008000000 */
[----:B------:R-:W-:Y:S01]  /*06b0*/  VIADD R5, R5, UR12 ;  /* 0x0000000c05057c36 */ /* 0x000fe20008000000 */
[----:B------:R-:W-:Y:S06]  /*06c0*/  BRA.U UP0, `(.L_x_2) ;  /* 0xfffffff900ac7547 */ /* 0x000fec000b83ffff */
[----:B------:R-:W-:Y:S05]  /*06d0*/  EXIT ;  /* 0x000000000000794d */ /* 0x000fea0003800000 */
.L_x_3:
[----:B------:R-:W-:-:S00]  /*06e0*/  BRA `(.L_x_3) ;  /* 0xfffffffc00fc7947 */ /* 0x000fc0000383ffff */
[----:B------:R-:W-:-:S00]  /*06f0*/  NOP ;  /* 0x0000000000007918 */ /* 0x000fc00000000000 */
        /* <DEDUP_REMOVED lines=8> */
.L_x_4:


//--------------------- .nv.shared.reserved.0     --------------------------
	.section	.nv.shared.reserved.0,"aw",@nobits
	.weak		__nv_reservedSMEM_offset_0_alias
	.size		__nv_reservedSMEM_offset_0_alias, 0, 64
	.other		__nv_reservedSMEM_offset_0_alias,@"STO_CUDA_RESERVED_SHARED STV_DEFAULT"
__nv_reservedSMEM_offset_0_alias:
	.zero		0
	.zero		64


//--------------------- .nv.constant0._Z7operatePdS_i --------------------------
	.section	.nv.constant0._Z7operatePdS_i,"a",@progbits
	.sectionflags	@""
	.align	4
.nv.constant0._Z7operatePdS_i:
	.zero		916


//--------------------- SYMBOLS --------------------------

	.type		.nv.reservedSmem.offset0,@object
	.size		.nv.reservedSmem.offset0,0x4
